//
// Generated by NVIDIA NVVM Compiler
//
// Compiler Build ID: CL-36424714
// Cuda compilation tools, release 13.0, V13.0.88
// Based on NVVM 20.0.0
//

.version 9.0
.target sm_100
.address_size 64

	// .globl	_Z15count_conflictsPiS_S_iS_

.visible .entry _Z15count_conflictsPiS_S_iS_(
	.param .u64 .ptr .align 1 _Z15count_conflictsPiS_S_iS__param_0,
	.param .u64 .ptr .align 1 _Z15count_conflictsPiS_S_iS__param_1,
	.param .u64 .ptr .align 1 _Z15count_conflictsPiS_S_iS__param_2,
	.param .u32 _Z15count_conflictsPiS_S_iS__param_3,
	.param .u64 .ptr .align 1 _Z15count_conflictsPiS_S_iS__param_4
)
{
	.reg .pred 	%p<40>;
	.reg .b32 	%r<124>;
	.reg .b64 	%rd<79>;

	ld.param.u64 	%rd9, [_Z15count_conflictsPiS_S_iS__param_0];
	ld.param.u64 	%rd10, [_Z15count_conflictsPiS_S_iS__param_1];
	ld.param.u64 	%rd8, [_Z15count_conflictsPiS_S_iS__param_2];
	ld.param.u32 	%r24, [_Z15count_conflictsPiS_S_iS__param_3];
	ld.param.u64 	%rd11, [_Z15count_conflictsPiS_S_iS__param_4];
	cvta.to.global.u64 	%rd1, %rd11;
	cvta.to.global.u64 	%rd2, %rd10;
	cvta.to.global.u64 	%rd3, %rd9;
	mov.u32 	%r25, %ntid.x;
	mov.u32 	%r26, %ctaid.x;
	mov.u32 	%r27, %tid.x;
	mad.lo.s32 	%r1, %r25, %r26, %r27;
	setp.ge.s32 	%p1, %r1, %r24;
	@%p1 bra 	$L__BB0_72;
	cvta.to.global.u64 	%rd12, %rd8;
	mul.wide.s32 	%rd13, %r1, 4;
	add.s64 	%rd14, %rd3, %rd13;
	ld.global.u32 	%r2, [%rd14];
	add.s64 	%rd15, %rd12, %rd13;
	ld.global.u32 	%r119, [%rd15];
	ld.global.u32 	%r4, [%rd15+4];
	setp.ge.s32 	%p2, %r119, %r4;
	@%p2 bra 	$L__BB0_72;
	sub.s32 	%r5, %r4, %r119;
	and.b32  	%r6, %r5, 15;
	sub.s32 	%r28, %r119, %r4;
	setp.gt.u32 	%p3, %r28, -16;
	@%p3 bra 	$L__BB0_37;
	and.b32  	%r29, %r5, -16;
	neg.s32 	%r117, %r29;
	add.s64 	%rd4, %rd2, 32;
$L__BB0_4:
	.pragma "nounroll";
	mul.wide.s32 	%rd16, %r119, 4;
	add.s64 	%rd5, %rd4, %rd16;
	ld.global.u32 	%r30, [%rd5+-32];
	mul.wide.s32 	%rd17, %r30, 4;
	add.s64 	%rd18, %rd3, %rd17;
	ld.global.u32 	%r31, [%rd18];
	setp.ne.s32 	%p4, %r2, %r31;
	@%p4 bra 	$L__BB0_6;
	atom.global.add.u32 	%r32, [%rd1], 1;
$L__BB0_6:
	ld.global.u32 	%r33, [%rd5+-28];
	mul.wide.s32 	%rd19, %r33, 4;
	add.s64 	%rd20, %rd3, %rd19;
	ld.global.u32 	%r34, [%rd20];
	setp.ne.s32 	%p5, %r2, %r34;
	@%p5 bra 	$L__BB0_8;
	atom.global.add.u32 	%r35, [%rd1], 1;
$L__BB0_8:
	ld.global.u32 	%r36, [%rd5+-24];
	mul.wide.s32 	%rd21, %r36, 4;
	add.s64 	%rd22, %rd3, %rd21;
	ld.global.u32 	%r37, [%rd22];
	setp.ne.s32 	%p6, %r2, %r37;
	@%p6 bra 	$L__BB0_10;
	atom.global.add.u32 	%r38, [%rd1], 1;
$L__BB0_10:
	ld.global.u32 	%r39, [%rd5+-20];
	mul.wide.s32 	%rd23, %r39, 4;
	add.s64 	%rd24, %rd3, %rd23;
	ld.global.u32 	%r40, [%rd24];
	setp.ne.s32 	%p7, %r2, %r40;
	@%p7 bra 	$L__BB0_12;
	atom.global.add.u32 	%r41, [%rd1], 1;
$L__BB0_12:
	ld.global.u32 	%r42, [%rd5+-16];
	mul.wide.s32 	%rd25, %r42, 4;
	add.s64 	%rd26, %rd3, %rd25;
	ld.global.u32 	%r43, [%rd26];
	setp.ne.s32 	%p8, %r2, %r43;
	@%p8 bra 	$L__BB0_14;
	atom.global.add.u32 	%r44, [%rd1], 1;
$L__BB0_14:
	ld.global.u32 	%r45, [%rd5+-12];
	mul.wide.s32 	%rd27, %r45, 4;
	add.s64 	%rd28, %rd3, %rd27;
	ld.global.u32 	%r46, [%rd28];
	setp.ne.s32 	%p9, %r2, %r46;
	@%p9 bra 	$L__BB0_16;
	atom.global.add.u32 	%r47, [%rd1], 1;
$L__BB0_16:
	ld.global.u32 	%r48, [%rd5+-8];
	mul.wide.s32 	%rd29, %r48, 4;
	add.s64 	%rd30, %rd3, %rd29;
	ld.global.u32 	%r49, [%rd30];
	setp.ne.s32 	%p10, %r2, %r49;
	@%p10 bra 	$L__BB0_18;
	atom.global.add.u32 	%r50, [%rd1], 1;
$L__BB0_18:
	ld.global.u32 	%r51, [%rd5+-4];
	mul.wide.s32 	%rd31, %r51, 4;
	add.s64 	%rd32, %rd3, %rd31;
	ld.global.u32 	%r52, [%rd32];
	setp.ne.s32 	%p11, %r2, %r52;
	@%p11 bra 	$L__BB0_20;
	atom.global.add.u32 	%r53, [%rd1], 1;
$L__BB0_20:
	ld.global.u32 	%r54, [%rd5];
	mul.wide.s32 	%rd33, %r54, 4;
	add.s64 	%rd34, %rd3, %rd33;
	ld.global.u32 	%r55, [%rd34];
	setp.ne.s32 	%p12, %r2, %r55;
	@%p12 bra 	$L__BB0_22;
	atom.global.add.u32 	%r56, [%rd1], 1;
$L__BB0_22:
	ld.global.u32 	%r57, [%rd5+4];
	mul.wide.s32 	%rd35, %r57, 4;
	add.s64 	%rd36, %rd3, %rd35;
	ld.global.u32 	%r58, [%rd36];
	setp.ne.s32 	%p13, %r2, %r58;
	@%p13 bra 	$L__BB0_24;
	atom.global.add.u32 	%r59, [%rd1], 1;
$L__BB0_24:
	ld.global.u32 	%r60, [%rd5+8];
	mul.wide.s32 	%rd37, %r60, 4;
	add.s64 	%rd38, %rd3, %rd37;
	ld.global.u32 	%r61, [%rd38];
	setp.ne.s32 	%p14, %r2, %r61;
	@%p14 bra 	$L__BB0_26;
	atom.global.add.u32 	%r62, [%rd1], 1;
$L__BB0_26:
	ld.global.u32 	%r63, [%rd5+12];
	mul.wide.s32 	%rd39, %r63, 4;
	add.s64 	%rd40, %rd3, %rd39;
	ld.global.u32 	%r64, [%rd40];
	setp.ne.s32 	%p15, %r2, %r64;
	@%p15 bra 	$L__BB0_28;
	atom.global.add.u32 	%r65, [%rd1], 1;
$L__BB0_28:
	ld.global.u32 	%r66, [%rd5+16];
	mul.wide.s32 	%rd41, %r66, 4;
	add.s64 	%rd42, %rd3, %rd41;
	ld.global.u32 	%r67, [%rd42];
	setp.ne.s32 	%p16, %r2, %r67;
	@%p16 bra 	$L__BB0_30;
	atom.global.add.u32 	%r68, [%rd1], 1;
$L__BB0_30:
	ld.global.u32 	%r69, [%rd5+20];
	mul.wide.s32 	%rd43, %r69, 4;
	add.s64 	%rd44, %rd3, %rd43;
	ld.global.u32 	%r70, [%rd44];
	setp.ne.s32 	%p17, %r2, %r70;
	@%p17 bra 	$L__BB0_32;
	atom.global.add.u32 	%r71, [%rd1], 1;
$L__BB0_32:
	ld.global.u32 	%r72, [%rd5+24];
	mul.wide.s32 	%rd45, %r72, 4;
	add.s64 	%rd46, %rd3, %rd45;
	ld.global.u32 	%r73, [%rd46];
	setp.ne.s32 	%p18, %r2, %r73;
	@%p18 bra 	$L__BB0_34;
	atom.global.add.u32 	%r74, [%rd1], 1;
$L__BB0_34:
	ld.global.u32 	%r75, [%rd5+28];
	mul.wide.s32 	%rd47, %r75, 4;
	add.s64 	%rd48, %rd3, %rd47;
	ld.global.u32 	%r76, [%rd48];
	setp.ne.s32 	%p19, %r2, %r76;
	@%p19 bra 	$L__BB0_36;
	atom.global.add.u32 	%r77, [%rd1], 1;
$L__BB0_36:
	add.s32 	%r119, %r119, 16;
	add.s32 	%r117, %r117, 16;
	setp.ne.s32 	%p20, %r117, 0;
	@%p20 bra 	$L__BB0_4;
$L__BB0_37:
	setp.eq.s32 	%p21, %r6, 0;
	@%p21 bra 	$L__BB0_72;
	and.b32  	%r13, %r5, 7;
	setp.lt.u32 	%p22, %r6, 8;
	@%p22 bra 	$L__BB0_56;
	mul.wide.s32 	%rd49, %r119, 4;
	add.s64 	%rd6, %rd2, %rd49;
	ld.global.u32 	%r78, [%rd6];
	mul.wide.s32 	%rd50, %r78, 4;
	add.s64 	%rd51, %rd3, %rd50;
	ld.global.u32 	%r79, [%rd51];
	setp.ne.s32 	%p23, %r2, %r79;
	@%p23 bra 	$L__BB0_41;
	atom.global.add.u32 	%r80, [%rd1], 1;
$L__BB0_41:
	ld.global.u32 	%r81, [%rd6+4];
	mul.wide.s32 	%rd52, %r81, 4;
	add.s64 	%rd53, %rd3, %rd52;
	ld.global.u32 	%r82, [%rd53];
	setp.ne.s32 	%p24, %r2, %r82;
	@%p24 bra 	$L__BB0_43;
	atom.global.add.u32 	%r83, [%rd1], 1;
$L__BB0_43:
	ld.global.u32 	%r84, [%rd6+8];
	mul.wide.s32 	%rd54, %r84, 4;
	add.s64 	%rd55, %rd3, %rd54;
	ld.global.u32 	%r85, [%rd55];
	setp.ne.s32 	%p25, %r2, %r85;
	@%p25 bra 	$L__BB0_45;
	atom.global.add.u32 	%r86, [%rd1], 1;
$L__BB0_45:
	ld.global.u32 	%r87, [%rd6+12];
	mul.wide.s32 	%rd56, %r87, 4;
	add.s64 	%rd57, %rd3, %rd56;
	ld.global.u32 	%r88, [%rd57];
	setp.ne.s32 	%p26, %r2, %r88;
	@%p26 bra 	$L__BB0_47;
	atom.global.add.u32 	%r89, [%rd1], 1;
$L__BB0_47:
	ld.global.u32 	%r90, [%rd6+16];
	mul.wide.s32 	%rd58, %r90, 4;
	add.s64 	%rd59, %rd3, %rd58;
	ld.global.u32 	%r91, [%rd59];
	setp.ne.s32 	%p27, %r2, %r91;
	@%p27 bra 	$L__BB0_49;
	atom.global.add.u32 	%r92, [%rd1], 1;
$L__BB0_49:
	ld.global.u32 	%r93, [%rd6+20];
	mul.wide.s32 	%rd60, %r93, 4;
	add.s64 	%rd61, %rd3, %rd60;
	ld.global.u32 	%r94, [%rd61];
	setp.ne.s32 	%p28, %r2, %r94;
	@%p28 bra 	$L__BB0_51;
	atom.global.add.u32 	%r95, [%rd1], 1;
$L__BB0_51:
	ld.global.u32 	%r96, [%rd6+24];
	mul.wide.s32 	%rd62, %r96, 4;
	add.s64 	%rd63, %rd3, %rd62;
	ld.global.u32 	%r97, [%rd63];
	setp.ne.s32 	%p29, %r2, %r97;
	@%p29 bra 	$L__BB0_53;
	atom.global.add.u32 	%r98, [%rd1], 1;
$L__BB0_53:
	ld.global.u32 	%r99, [%rd6+28];
	mul.wide.s32 	%rd64, %r99, 4;
	add.s64 	%rd65, %rd3, %rd64;
	ld.global.u32 	%r100, [%rd65];
	setp.ne.s32 	%p30, %r2, %r100;
	@%p30 bra 	$L__BB0_55;
	atom.global.add.u32 	%r101, [%rd1], 1;
$L__BB0_55:
	add.s32 	%r119, %r119, 8;
$L__BB0_56:
	setp.eq.s32 	%p31, %r13, 0;
	@%p31 bra 	$L__BB0_72;
	and.b32  	%r16, %r5, 3;
	setp.lt.u32 	%p32, %r13, 4;
	@%p32 bra 	$L__BB0_67;
	mul.wide.s32 	%rd66, %r119, 4;
	add.s64 	%rd7, %rd2, %rd66;
	ld.global.u32 	%r102, [%rd7];
	mul.wide.s32 	%rd67, %r102, 4;
	add.s64 	%rd68, %rd3, %rd67;
	ld.global.u32 	%r103, [%rd68];
	setp.ne.s32 	%p33, %r2, %r103;
	@%p33 bra 	$L__BB0_60;
	atom.global.add.u32 	%r104, [%rd1], 1;
$L__BB0_60:
	ld.global.u32 	%r105, [%rd7+4];
	mul.wide.s32 	%rd69, %r105, 4;
	add.s64 	%rd70, %rd3, %rd69;
	ld.global.u32 	%r106, [%rd70];
	setp.ne.s32 	%p34, %r2, %r106;
	@%p34 bra 	$L__BB0_62;
	atom.global.add.u32 	%r107, [%rd1], 1;
$L__BB0_62:
	ld.global.u32 	%r108, [%rd7+8];
	mul.wide.s32 	%rd71, %r108, 4;
	add.s64 	%rd72, %rd3, %rd71;
	ld.global.u32 	%r109, [%rd72];
	setp.ne.s32 	%p35, %r2, %r109;
	@%p35 bra 	$L__BB0_64;
	atom.global.add.u32 	%r110, [%rd1], 1;
$L__BB0_64:
	ld.global.u32 	%r111, [%rd7+12];
	mul.wide.s32 	%rd73, %r111, 4;
	add.s64 	%rd74, %rd3, %rd73;
	ld.global.u32 	%r112, [%rd74];
	setp.ne.s32 	%p36, %r2, %r112;
	@%p36 bra 	$L__BB0_66;
	atom.global.add.u32 	%r113, [%rd1], 1;
$L__BB0_66:
	add.s32 	%r119, %r119, 4;
$L__BB0_67:
	setp.eq.s32 	%p37, %r16, 0;
	@%p37 bra 	$L__BB0_72;
	neg.s32 	%r122, %r16;
$L__BB0_69:
	.pragma "nounroll";
	mul.wide.s32 	%rd75, %r119, 4;
	add.s64 	%rd76, %rd2, %rd75;
	ld.global.u32 	%r114, [%rd76];
	mul.wide.s32 	%rd77, %r114, 4;
	add.s64 	%rd78, %rd3, %rd77;
	ld.global.u32 	%r115, [%rd78];
	setp.ne.s32 	%p38, %r2, %r115;
	@%p38 bra 	$L__BB0_71;
	atom.global.add.u32 	%r116, [%rd1], 1;
$L__BB0_71:
	add.s32 	%r119, %r119, 1;
	add.s32 	%r122, %r122, 1;
	setp.ne.s32 	%p39, %r122, 0;
	@%p39 bra 	$L__BB0_69;
$L__BB0_72:
	ret;

}


// ===== COMPILED SASS (sm_100) =====

	.target	sm_100

	.elftype	@"ET_EXEC"


//--------------------- .note.nv.tkinfo           --------------------------
	.section	.note.nv.tkinfo,"",@"SHT_NOTE"
	.sectionflags	@"SHF_NOTE_NV_TKINFO"
	.tkinfo
        /*0018*/ 	.word	0x00000002
        /*0030*/ 	.string	""
        /*0030*/ 	.string	"ptxas"
        /*0030*/ 	.string	"Cuda compilation tools, release 13.0, V13.0.88"
        /*0030*/ 	.string	"Build cuda_13.0.r13.0/compiler.36424714_0"
        /*0030*/ 	.string	"-arch sm_100 -m 64 "



//--------------------- .note.nv.cuinfo           --------------------------
	.section	.note.nv.cuinfo,"",@"SHT_NOTE"
	.sectionflags	@"SHF_NOTE_NV_CUINFO"
        /*0018*/ 	.short	0x0002
        /*001a*/ 	.short	0x0064
        /*001c*/ 	.short	0x0082
	.zero		2


//--------------------- .nv.info                  --------------------------
	.section	.nv.info,"",@"SHT_CUDA_INFO"
	.align	4


	//----- nvinfo : EIATTR_REGCOUNT
	.align		4
        /*0000*/ 	.byte	0x04, 0x2f
        /*0002*/ 	.short	(.L_1 - .L_0)
	.align		4
.L_0:
        /*0004*/ 	.word	index@(_Z15count_conflictsPiS_S_iS_)
        /*0008*/ 	.word	0x00000012


	//----- nvinfo : EIATTR_FRAME_SIZE
	.align		4
.L_1:
        /*000c*/ 	.byte	0x04, 0x11
        /*000e*/ 	.short	(.L_3 - .L_2)
	.align		4
.L_2:
        /*0010*/ 	.word	index@(_Z15count_conflictsPiS_S_iS_)
        /*0014*/ 	.word	0x00000000


	//----- nvinfo : EIATTR_MIN_STACK_SIZE
	.align		4
.L_3:
        /*0018*/ 	.byte	0x04, 0x12
        /*001a*/ 	.short	(.L_5 - .L_4)
	.align		4
.L_4:
        /*001c*/ 	.word	index@(_Z15count_conflictsPiS_S_iS_)
        /*0020*/ 	.word	0x00000000
.L_5:


//--------------------- .nv.compat                --------------------------
	.section	.nv.compat,"",@"SHT_CUDA_COMPAT_INFO"
	.align	4
        /*0000*/ 	.byte	0x02, 0x09, 0x00, 0x00, 0x02, 0x02, 0x01, 0x00, 0x02, 0x05, 0x05, 0x00, 0x03, 0x07, 0x01, 0x01
        /*0010*/ 	.byte	0x02, 0x03, 0x00, 0x00, 0x02, 0x06, 0x01, 0x00, 0x04, 0x0b, 0x08, 0x00, 0x09, 0x00, 0x00, 0x00
        /*0020*/ 	.byte	0x00, 0x00, 0x00, 0x00


//--------------------- .nv.info._Z15count_conflictsPiS_S_iS_ --------------------------
	.section	.nv.info._Z15count_conflictsPiS_S_iS_,"",@"SHT_CUDA_INFO"
	.sectionflags	@""
	.align	4


	//----- nvinfo : EIATTR_CUDA_API_VERSION
	.align		4
        /*0000*/ 	.byte	0x04, 0x37
        /*0002*/ 	.short	(.L_7 - .L_6)
.L_6:
        /*0004*/ 	.word	0x00000082


	//----- nvinfo : EIATTR_KPARAM_INFO
	.align		4
.L_7:
        /*0008*/ 	.byte	0x04, 0x17
        /*000a*/ 	.short	(.L_9 - .L_8)
.L_8:
        /*000c*/ 	.word	0x00000000
        /*0010*/ 	.short	0x0004
        /*0012*/ 	.short	0x0020
        /*0014*/ 	.byte	0x00, 0xf5, 0x21, 0x00


	//----- nvinfo : EIATTR_KPARAM_INFO
	.align		4
.L_9:
        /*0018*/ 	.byte	0x04, 0x17
        /*001a*/ 	.short	(.L_11 - .L_10)
.L_10:
        /*001c*/ 	.word	0x00000000
        /*0020*/ 	.short	0x0003
        /*0022*/ 	.short	0x0018
        /*0024*/ 	.byte	0x00, 0xf0, 0x11, 0x00


	//----- nvinfo : EIATTR_KPARAM_INFO
	.align		4
.L_11:
        /*0028*/ 	.byte	0x04, 0x17
        /*002a*/ 	.short	(.L_13 - .L_12)
.L_12:
        /*002c*/ 	.word	0x00000000
        /*0030*/ 	.short	0x0002
        /*0032*/ 	.short	0x0010
        /*0034*/ 	.byte	0x00, 0xf5, 0x21, 0x00


	//----- nvinfo : EIATTR_KPARAM_INFO
	.align		4
.L_13:
        /*0038*/ 	.byte	0x04, 0x17
        /*003a*/ 	.short	(.L_15 - .L_14)
.L_14:
        /*003c*/ 	.word	0x00000000
        /*0040*/ 	.short	0x0001
        /*0042*/ 	.short	0x0008
        /*0044*/ 	.byte	0x00, 0xf5, 0x21, 0x00


	//----- nvinfo : EIATTR_KPARAM_INFO
	.align		4
.L_15:
        /*0048*/ 	.byte	0x04, 0x17
        /*004a*/ 	.short	(.L_17 - .L_16)
.L_16:
        /*004c*/ 	.word	0x00000000
        /*0050*/ 	.short	0x0000
        /*0052*/ 	.short	0x0000
        /*0054*/ 	.byte	0x00, 0xf5, 0x21, 0x00


	//----- nvinfo : EIATTR_SPARSE_MMA_MASK
	.align		4
.L_17:
        /*0058*/ 	.byte	0x03, 0x50
        /*005a*/ 	.short	0x0000


	//----- nvinfo : EIATTR_MAXREG_COUNT
	.align		4
        /*005c*/ 	.byte	0x03, 0x1b
        /*005e*/ 	.short	0x00ff


	//----- nvinfo : EIATTR_MERCURY_ISA_VERSION
	.align		4
        /*0060*/ 	.byte	0x03, 0x5f
        /*0062*/ 	.short	0x0101


	//----- nvinfo : EIATTR_INT_WARP_WIDE_INSTR_OFFSETS
	.align		4
        /*0064*/ 	.byte	0x04, 0x31
        /*0066*/ 	.short	(.L_19 - .L_18)


	//   ....[0]....
.L_18:
        /*0068*/ 	.word	0x000002b0


	//   ....[1]....
        /*006c*/ 	.word	0x00000390


	//   ....[2]....
        /*0070*/ 	.word	0x00000470


	//   ....[3]....
        /*0074*/ 	.word	0x00000550


	//   ....[4]....
        /*0078*/ 	.word	0x00000630


	//   ....[5]....
        /*007c*/ 	.word	0x00000710


	//   ....[6]....
        /*0080*/ 	.word	0x000007f0


	//   ....[7]....
        /*0084*/ 	.word	0x000008d0


	//   ....[8]....
        /*0088*/ 	.word	0x000009b0


	//   ....[9]....
        /*008c*/ 	.word	0x00000a90


	//   ....[10]....
        /*0090*/ 	.word	0x00000b70


	//   ....[11]....
        /*0094*/ 	.word	0x00000c50


	//   ....[12]....
        /*0098*/ 	.word	0x00000d30


	//   ....[13]....
        /*009c*/ 	.word	0x00000e10


	//   ....[14]....
        /*00a0*/ 	.word	0x00000ef0


	//   ....[15]....
        /*00a4*/ 	.word	0x00000ff0


	//   ....[16]....
        /*00a8*/ 	.word	0x00001180


	//   ....[17]....
        /*00ac*/ 	.word	0x00001260


	//   ....[18]....
        /*00b0*/ 	.word	0x00001340


	//   ....[19]....
        /*00b4*/ 	.word	0x00001420


	//   ....[20]....
        /*00b8*/ 	.word	0x00001500


	//   ....[21]....
        /*00bc*/ 	.word	0x000015e0


	//   ....[22]....
        /*00c0*/ 	.word	0x000016c0


	//   ....[23]....
        /*00c4*/ 	.word	0x000017a0


	//   ....[24]....
        /*00c8*/ 	.word	0x00001920


	//   ....[25]....
        /*00cc*/ 	.word	0x00001a00


	//   ....[26]....
        /*00d0*/ 	.word	0x00001ae0


	//   ....[27]....
        /*00d4*/ 	.word	0x00001bc0


	//   ....[28]....
        /*00d8*/ 	.word	0x00001d40


	//----- nvinfo : EIATTR_VRC_CTA_INIT_COUNT
	.align		4
.L_19:
        /*00dc*/ 	.byte	0x02, 0x4a
	.zero		1
	.zero		1


	//----- nvinfo : EIATTR_EXIT_INSTR_OFFSETS
	.align		4
        /*00e0*/ 	.byte	0x04, 0x1c
        /*00e2*/ 	.short	(.L_21 - .L_20)


	//   ....[0]....
.L_20:
        /*00e4*/ 	.word	0x00000070


	//   ....[1]....
        /*00e8*/ 	.word	0x000000e0


	//   ....[2]....
        /*00ec*/ 	.word	0x00001090


	//   ....[3]....
        /*00f0*/ 	.word	0x00001830


	//   ....[4]....
        /*00f4*/ 	.word	0x00001c50


	//   ....[5]....
        /*00f8*/ 	.word	0x00001dc0


	//----- nvinfo : EIATTR_CRS_STACK_SIZE
	.align		4
.L_21:
        /*00fc*/ 	.byte	0x04, 0x1e
        /*00fe*/ 	.short	(.L_23 - .L_22)
.L_22:
        /*0100*/ 	.word	0x00000000


	//----- nvinfo : EIATTR_CBANK_PARAM_SIZE
	.align		4
.L_23:
        /*0104*/ 	.byte	0x03, 0x19
        /*0106*/ 	.short	0x0028


	//----- nvinfo : EIATTR_PARAM_CBANK
	.align		4
        /*0108*/ 	.byte	0x04, 0x0a
        /*010a*/ 	.short	(.L_25 - .L_24)
	.align		4
.L_24:
        /*010c*/ 	.word	index@(.nv.constant0._Z15count_conflictsPiS_S_iS_)
        /*0110*/ 	.short	0x0380
        /*0112*/ 	.short	0x0028


	//----- nvinfo : EIATTR_SW_WAR
	.align		4
.L_25:
        /*0114*/ 	.byte	0x04, 0x36
        /*0116*/ 	.short	(.L_27 - .L_26)
.L_26:
        /*0118*/ 	.word	0x00000008
.L_27:


//--------------------- .nv.callgraph             --------------------------
	.section	.nv.callgraph,"",@"SHT_CUDA_CALLGRAPH"
	.align	4
	.sectionentsize	8
	.align		4
        /*0000*/ 	.word	0x00000000
	.align		4
        /*0004*/ 	.word	0xffffffff
	.align		4
        /*0008*/ 	.word	0x00000000
	.align		4
        /*000c*/ 	.word	0xfffffffe
	.align		4
        /*0010*/ 	.word	0x00000000
	.align		4
        /*0014*/ 	.word	0xfffffffd
	.align		4
        /*0018*/ 	.word	0x00000000
	.align		4
        /*001c*/ 	.word	0xfffffffc


//--------------------- .text._Z15count_conflictsPiS_S_iS_ --------------------------
	.section	.text._Z15count_conflictsPiS_S_iS_,"ax",@progbits
	.align	128
        .global         _Z15count_conflictsPiS_S_iS_
        .type           _Z15count_conflictsPiS_S_iS_,@function
        .size           _Z15count_conflictsPiS_S_iS_,(.L_x_67 - _Z15count_conflictsPiS_S_iS_)
        .other          _Z15count_conflictsPiS_S_iS_,@"STO_CUDA_ENTRY STV_DEFAULT"
_Z15count_conflictsPiS_S_iS_:
.text._Z15count_conflictsPiS_S_iS_:
[----:B------:R-:W-:Y:S01]  /*0000*/  LDC R1, c[0x0][0x37c] ;  /* 0x0000df00ff017b82 */ /* 0x000fe20000000800 */
[----:B------:R-:W0:Y:S01]  /*0010*/  S2R R7, SR_CTAID.X ;  /* 0x0000000000077919 */ /* 0x000e220000002500 */
[----:B------:R-:W0:Y:S01]  /*0020*/  LDCU UR4, c[0x0][0x360] ;  /* 0x00006c00ff0477ac */ /* 0x000e220008000800 */
[----:B------:R-:W0:Y:S01]  /*0030*/  S2R R0, SR_TID.X ;  /* 0x0000000000007919 */ /* 0x000e220000002100 */
[----:B------:R-:W1:Y:S01]  /*0040*/  LDCU UR5, c[0x0][0x398] ;  /* 0x00007300ff0577ac */ /* 0x000e620008000800 */
[----:B0-----:R-:W-:-:S05]  /*0050*/  IMAD R7, R7, UR4, R0 ;  /* 0x0000000407077c24 */ /* 0x001fca000f8e0200 */
[----:B-1----:R-:W-:-:S13]  /*0060*/  ISETP.GE.AND P0, PT, R7, UR5, PT ;  /* 0x0000000507007c0c */ /* 0x002fda000bf06270 */
[----:B------:R-:W-:Y:S05]  /*0070*/  @P0 EXIT ;  /* 0x000000000000094d */ /* 0x000fea0003800000 */
[----:B------:R-:W0:Y:S01]  /*0080*/  LDC.64 R2, c[0x0][0x390] ;  /* 0x0000e400ff027b82 */ /* 0x000e220000000a00 */
[----:B------:R-:W1:Y:S01]  /*0090*/  LDCU.64 UR4, c[0x0][0x358] ;  /* 0x00006b00ff0477ac */ /* 0x000e620008000a00 */
[----:B0-----:R-:W-:-:S05]  /*00a0*/  IMAD.WIDE R2, R7, 0x4, R2 ;  /* 0x0000000407027825 */ /* 0x001fca00078e0202 */
[----:B-1----:R-:W2:Y:S04]  /*00b0*/  LDG.E R4, desc[UR4][R2.64] ;  /* 0x0000000402047981 */ /* 0x002ea8000c1e1900 */
[----:B------:R-:W2:Y:S02]  /*00c0*/  LDG.E R5, desc[UR4][R2.64+0x4] ;  /* 0x0000040402057981 */ /* 0x000ea4000c1e1900 */
[----:B--2---:R-:W-:-:S13]  /*00d0*/  ISETP.GE.AND P0, PT, R4, R5, PT ;  /* 0x000000050400720c */ /* 0x004fda0003f06270 */
[----:B------:R-:W-:Y:S05]  /*00e0*/  @P0 EXIT ;  /* 0x000000000000094d */ /* 0x000fea0003800000 */
[----:B------:R-:W0:Y:S01]  /*00f0*/  LDCU.64 UR6, c[0x0][0x380] ;  /* 0x00007000ff0677ac */ /* 0x000e220008000a00 */
[----:B------:R-:W1:Y:S01]  /*0100*/  LDCU.64 UR8, c[0x0][0x380] ;  /* 0x00007000ff0877ac */ /* 0x000e620008000a00 */
[----:B0-----:R-:W-:Y:S02]  /*0110*/  IMAD.U32 R2, RZ, RZ, UR6 ;  /* 0x00000006ff027e24 */ /* 0x001fe4000f8e00ff */
[----:B------:R-:W-:Y:S02]  /*0120*/  IMAD.U32 R3, RZ, RZ, UR7 ;  /* 0x00000007ff037e24 */ /* 0x000fe4000f8e00ff */
[----:B------:R-:W-:-:S05]  /*0130*/  IMAD.WIDE R6, R7, 0x4, R2 ;  /* 0x0000000407067825 */ /* 0x000fca00078e0202 */
[----:B------:R0:W5:Y:S01]  /*0140*/  LDG.E R0, desc[UR4][R6.64] ;  /* 0x0000000406007981 */ /* 0x000162000c1e1900 */
[----:B------:R-:W-:Y:S01]  /*0150*/  IMAD.IADD R8, R4, 0x1, -R5 ;  /* 0x0000000104087824 */ /* 0x000fe200078e0a05 */
[----:B------:R-:W-:Y:S01]  /*0160*/  BSSY.RECONVERGENT B0, `(.L_x_0) ;  /* 0x00000f1000007945 */ /* 0x000fe20003800200 */
[----:B------:R-:W-:-:S03]  /*0170*/  IMAD.IADD R5, R5, 0x1, -R4 ;  /* 0x0000000105057824 */ /* 0x000fc600078e0a04 */
[----:B------:R-:W-:Y:S02]  /*0180*/  ISETP.GT.U32.AND P0, PT, R8, -0x10, PT ;  /* 0xfffffff00800780c */ /* 0x000fe40003f04070 */
[----:B------:R-:W-:-:S11]  /*0190*/  LOP3.LUT R10, R5, 0xf, RZ, 0xc0, !PT ;  /* 0x0000000f050a7812 */ /* 0x000fd600078ec0ff */
[----:B01----:R-:W-:Y:S05]  /*01a0*/  @P0 BRA `(.L_x_1) ;  /* 0x0000000c00b00947 */ /* 0x003fea0003800000 */
[----:B------:R-:W0:Y:S01]  /*01b0*/  LDC.64 R6, c[0x0][0x388] ;  /* 0x0000e200ff067b82 */ /* 0x000e220000000a00 */
[----:B------:R-:W-:-:S05]  /*01c0*/  LOP3.LUT R11, R5, 0xfffffff0, RZ, 0xc0, !PT ;  /* 0xfffffff0050b7812 */ /* 0x000fca00078ec0ff */
[----:B------:R-:W-:Y:S01]  /*01d0*/  IMAD.MOV R11, RZ, RZ, -R11 ;  /* 0x000000ffff0b7224 */ /* 0x000fe200078e0a0b */
[----:B0-----:R-:W-:-:S05]  /*01e0*/  IADD3 R6, P0, PT, R6, 0x20, RZ ;  /* 0x0000002006067810 */ /* 0x001fca0007f1e0ff */
[----:B------:R-:W-:-:S08]  /*01f0*/  IMAD.X R7, RZ, RZ, R7, P0 ;  /* 0x000000ffff077224 */ /* 0x000fd000000e0607 */
.L_x_34:
[----:B0-----:R-:W-:-:S05]  /*0200*/  IMAD.WIDE R8, R4, 0x4, R6 ;  /* 0x0000000404087825 */ /* 0x001fca00078e0206 */
[----:B------:R-:W2:Y:S01]  /*0210*/  LDG.E R13, desc[UR4][R8.64+-0x20] ;  /* 0xffffe004080d7981 */ /* 0x000ea2000c1e1900 */
[----:B------:R-:W-:Y:S02]  /*0220*/  IMAD.U32 R2, RZ, RZ, UR8 ;  /* 0x00000008ff027e24 */ /* 0x000fe4000f8e00ff */
[----:B------:R-:W-:Y:S02]  /*0230*/  IMAD.U32 R3, RZ, RZ, UR9 ;  /* 0x00000009ff037e24 */ /* 0x000fe4000f8e00ff */
[----:B--2---:R-:W-:-:S06]  /*0240*/  IMAD.WIDE R12, R13, 0x4, R2 ;  /* 0x000000040d0c7825 */ /* 0x004fcc00078e0202 */
[----:B------:R-:W2:Y:S01]  /*0250*/  LDG.E R13, desc[UR4][R12.64] ;  /* 0x000000040c0d7981 */ /* 0x000ea2000c1e1900 */
[----:B------:R-:W-:Y:S01]  /*0260*/  BSSY.RECONVERGENT B1, `(.L_x_2) ;  /* 0x000000a000017945 */ /* 0x000fe20003800200 */
[----:B--2--5:R-:W-:-:S13]  /*0270*/  ISETP.NE.AND P0, PT, R0, R13, PT ;  /* 0x0000000d0000720c */ /* 0x024fda0003f05270 */
[----:B------:R-:W-:Y:S05]  /*0280*/  @P0 BRA `(.L_x_3) ;  /* 0x00000000001c0947 */ /* 0x000fea0003800000 */
[----:B------:R-:W0:Y:S01]  /*0290*/  S2R R14, SR_LANEID ;  /* 0x00000000000e7919 */ /* 0x000e220000000000 */
[----:B------:R-:W1:Y:S01]  /*02a0*/  LDC.64 R12, c[0x0][0x3a0] ;  /* 0x0000e800ff0c7b82 */ /* 0x000e620000000a00 */
[----:B------:R-:W-:Y:S02]  /*02b0*/  VOTEU.ANY UR6, UPT, PT ;  /* 0x0000000000067886 */ /* 0x000fe400038e0100 */
[----:B------:R-:W-:Y:S02]  /*02c0*/  UFLO.U32 UR7, UR6 ;  /* 0x00000006000772bd */ /* 0x000fe400080e0000 */
[----:B------:R-:W1:Y:S04]  /*02d0*/  POPC R15, UR6 ;  /* 0x00000006000f7d09 */ /* 0x000e680008000000 */
[----:B0-----:R-:W-:-:S13]  /*02e0*/  ISETP.EQ.U32.AND P0, PT, R14, UR7, PT ;  /* 0x000000070e007c0c */ /* 0x001fda000bf02070 */
[----:B-1----:R0:W-:Y:S02]  /*02f0*/  @P0 REDG.E.ADD.STRONG.GPU desc[UR4][R12.64], R15 ;  /* 0x0000000f0c00098e */ /* 0x0021e4000c12e104 */
.L_x_3:
[----:B------:R-:W-:Y:S05]  /*0300*/  BSYNC.RECONVERGENT B1 ;  /* 0x0000000000017941 */ /* 0x000fea0003800200 */
.L_x_2:
[----:B0-----:R-:W2:Y:S02]  /*0310*/  LDG.E R13, desc[UR4][R8.64+-0x1c] ;  /* 0xffffe404080d7981 */ /* 0x001ea4000c1e1900 */
[----:B--2---:R-:W-:-:S06]  /*0320*/  IMAD.WIDE R12, R13, 0x4, R2 ;  /* 0x000000040d0c7825 */ /* 0x004fcc00078e0202 */
[----:B------:R-:W2:Y:S01]  /*0330*/  LDG.E R13, desc[UR4][R12.64] ;  /* 0x000000040c0d7981 */ /* 0x000ea2000c1e1900 */
[----:B------:R-:W-:Y:S01]  /*0340*/  BSSY.RECONVERGENT B1, `(.L_x_4) ;  /* 0x000000a000017945 */ /* 0x000fe20003800200 */
[----:B--2---:R-:W-:-:S13]  /*0350*/  ISETP.NE.AND P0, PT, R0, R13, PT ;  /* 0x0000000d0000720c */ /* 0x004fda0003f05270 */
        /* <DEDUP_REMOVED lines=8> */
.L_x_5:
[----:B------:R-:W-:Y:S05]  /*03e0*/  BSYNC.RECONVERGENT B1 ;  /* 0x0000000000017941 */ /* 0x000fea0003800200 */
.L_x_4:
        /* <DEDUP_REMOVED lines=13> */
.L_x_7:
[----:B------:R-:W-:Y:S05]  /*04c0*/  BSYNC.RECONVERGENT B1 ;  /* 0x0000000000017941 */ /* 0x000fea0003800200 */
.L_x_6:
        /* <DEDUP_REMOVED lines=13> */
.L_x_9:
[----:B------:R-:W-:Y:S05]  /*05a0*/  BSYNC.RECONVERGENT B1 ;  /* 0x0000000000017941 */ /* 0x000fea0003800200 */
.L_x_8:
        /* <DEDUP_REMOVED lines=13> */
.L_x_11:
[----:B------:R-:W-:Y:S05]  /*0680*/  BSYNC.RECONVERGENT B1 ;  /* 0x0000000000017941 */ /* 0x000fea0003800200 */
.L_x_10:
        /* <DEDUP_REMOVED lines=13> */
.L_x_13:
[----:B------:R-:W-:Y:S05]  /*0760*/  BSYNC.RECONVERGENT B1 ;  /* 0x0000000000017941 */ /* 0x000fea0003800200 */
.L_x_12:
        /* <DEDUP_REMOVED lines=13> */
.L_x_15:
[----:B------:R-:W-:Y:S05]  /*0840*/  BSYNC.RECONVERGENT B1 ;  /* 0x0000000000017941 */ /* 0x000fea0003800200 */
.L_x_14:
        /* <DEDUP_REMOVED lines=13> */
.L_x_17:
[----:B------:R-:W-:Y:S05]  /*0920*/  BSYNC.RECONVERGENT B1 ;  /* 0x0000000000017941 */ /* 0x000fea0003800200 */
.L_x_16:
        /* <DEDUP_REMOVED lines=13> */
.L_x_19:
[----:B------:R-:W-:Y:S05]  /*0a00*/  BSYNC.RECONVERGENT B1 ;  /* 0x0000000000017941 */ /* 0x000fea0003800200 */
.L_x_18:
        /* <DEDUP_REMOVED lines=13> */
.L_x_21:
[----:B------:R-:W-:Y:S05]  /*0ae0*/  BSYNC.RECONVERGENT B1 ;  /* 0x0000000000017941 */ /* 0x000fea0003800200 */
.L_x_20:
        /* <DEDUP_REMOVED lines=13> */
.L_x_23:
[----:B------:R-:W-:Y:S05]  /*0bc0*/  BSYNC.RECONVERGENT B1 ;  /* 0x0000000000017941 */ /* 0x000fea0003800200 */
.L_x_22:
        /* <DEDUP_REMOVED lines=13> */
.L_x_25:
[----:B------:R-:W-:Y:S05]  /*0ca0*/  BSYNC.RECONVERGENT B1 ;  /* 0x0000000000017941 */ /* 0x000fea0003800200 */
.L_x_24:
        /* <DEDUP_REMOVED lines=13> */
.L_x_27:
[----:B------:R-:W-:Y:S05]  /*0d80*/  BSYNC.RECONVERGENT B1 ;  /* 0x0000000000017941 */ /* 0x000fea0003800200 */
.L_x_26:
        /* <DEDUP_REMOVED lines=13> */
.L_x_29:
[----:B------:R-:W-:Y:S05]  /*0e60*/  BSYNC.RECONVERGENT B1 ;  /* 0x0000000000017941 */ /* 0x000fea0003800200 */
.L_x_28:
        /* <DEDUP_REMOVED lines=13> */
.L_x_31:
[----:B------:R-:W-:Y:S05]  /*0f40*/  BSYNC.RECONVERGENT B1 ;  /* 0x0000000000017941 */ /* 0x000fea0003800200 */
.L_x_30:
[----:B0-----:R-:W2:Y:S02]  /*0f50*/  LDG.E R13, desc[UR4][R8.64+0x1c] ;  /* 0x00001c04080d7981 */ /* 0x001ea4000c1e1900 */
[----:B--2---:R-:W-:-:S06]  /*0f60*/  IMAD.WIDE R12, R13, 0x4, R2 ;  /* 0x000000040d0c7825 */ /* 0x004fcc00078e0202 */
[----:B------:R-:W2:Y:S01]  /*0f70*/  LDG.E R13, desc[UR4][R12.64] ;  /* 0x000000040c0d7981 */ /* 0x000ea2000c1e1900 */
[----:B------:R-:W-:Y:S01]  /*0f80*/  VIADD R11, R11, 0x10 ;  /* 0x000000100b0b7836 */ /* 0x000fe20000000000 */
[----:B------:R-:W-:Y:S04]  /*0f90*/  BSSY.RECONVERGENT B1, `(.L_x_32) ;  /* 0x000000b000017945 */ /* 0x000fe80003800200 */
[----:B------:R-:W-:Y:S02]  /*0fa0*/  ISETP.NE.AND P0, PT, R11, RZ, PT ;  /* 0x000000ff0b00720c */ /* 0x000fe40003f05270 */
        /* <DEDUP_REMOVED lines=9> */
.L_x_33:
[----:B------:R-:W-:Y:S05]  /*1040*/  BSYNC.RECONVERGENT B1 ;  /* 0x0000000000017941 */ /* 0x000fea0003800200 */
.L_x_32:
[----:B------:R-:W-:Y:S01]  /*1050*/  VIADD R4, R4, 0x10 ;  /* 0x0000001004047836 */ /* 0x000fe20000000000 */
[----:B------:R-:W-:Y:S06]  /*1060*/  @P0 BRA `(.L_x_34) ;  /* 0xfffffff000640947 */ /* 0x000fec000383ffff */
.L_x_1:
[----:B------:R-:W-:Y:S05]  /*1070*/  BSYNC.RECONVERGENT B0 ;  /* 0x0000000000007941 */ /* 0x000fea0003800200 */
.L_x_0:
[----:B------:R-:W-:-:S13]  /*1080*/  ISETP.NE.AND P0, PT, R10, RZ, PT ;  /* 0x000000ff0a00720c */ /* 0x000fda0003f05270 */
[----:B------:R-:W-:Y:S05]  /*1090*/  @!P0 EXIT ;  /* 0x000000000000894d */ /* 0x000fea0003800000 */
[----:B------:R-:W-:Y:S01]  /*10a0*/  ISETP.GE.U32.AND P0, PT, R10, 0x8, PT ;  /* 0x000000080a00780c */ /* 0x000fe20003f06070 */
[----:B------:R-:W-:Y:S01]  /*10b0*/  BSSY.RECONVERGENT B0, `(.L_x_35) ;  /* 0x0000076000007945 */ /* 0x000fe20003800200 */
[----:B------:R-:W-:-:S11]  /*10c0*/  LOP3.LUT R10, R5, 0x7, RZ, 0xc0, !PT ;  /* 0x00000007050a7812 */ /* 0x000fd600078ec0ff */
[----:B------:R-:W-:Y:S05]  /*10d0*/  @!P0 BRA `(.L_x_36) ;  /* 0x0000000400cc8947 */ /* 0x000fea0003800000 */
[----:B------:R-:W1:Y:S02]  /*10e0*/  LDC.64 R6, c[0x0][0x388] ;  /* 0x0000e200ff067b82 */ /* 0x000e640000000a00 */
[----:B-1----:R-:W-:-:S05]  /*10f0*/  IMAD.WIDE R6, R4, 0x4, R6 ;  /* 0x0000000404067825 */ /* 0x002fca00078e0206 */
[----:B0-----:R-:W2:Y:S02]  /*1100*/  LDG.E R9, desc[UR4][R6.64] ;  /* 0x0000000406097981 */ /* 0x001ea4000c1e1900 */
        /* <DEDUP_REMOVED lines=12> */
.L_x_38:
[----:B------:R-:W-:Y:S05]  /*11d0*/  BSYNC.RECONVERGENT B1 ;  /* 0x0000000000017941 */ /* 0x000fea0003800200 */
.L_x_37:
        /* <DEDUP_REMOVED lines=13> */
.L_x_40:
[----:B------:R-:W-:Y:S05]  /*12b0*/  BSYNC.RECONVERGENT B1 ;  /* 0x0000000000017941 */ /* 0x000fea0003800200 */
.L_x_39:
        /* <DEDUP_REMOVED lines=13> */
.L_x_42:
[----:B------:R-:W-:Y:S05]  /*1390*/  BSYNC.RECONVERGENT B1 ;  /* 0x0000000000017941 */ /* 0x000fea0003800200 */
.L_x_41:
        /* <DEDUP_REMOVED lines=13> */
.L_x_44:
[----:B------:R-:W-:Y:S05]  /*1470*/  BSYNC.RECONVERGENT B1 ;  /* 0x0000000000017941 */ /* 0x000fea0003800200 */
.L_x_43:
        /* <DEDUP_REMOVED lines=13> */
.L_x_46:
[----:B------:R-:W-:Y:S05]  /*1550*/  BSYNC.RECONVERGENT B1 ;  /* 0x0000000000017941 */ /* 0x000fea0003800200 */
.L_x_45:
        /* <DEDUP_REMOVED lines=13> */
.L_x_48:
[----:B------:R-:W-:Y:S05]  /*1630*/  BSYNC.RECONVERGENT B1 ;  /* 0x0000000000017941 */ /* 0x000fea0003800200 */
.L_x_47:
        /* <DEDUP_REMOVED lines=13> */
.L_x_50:
[----:B------:R-:W-:Y:S05]  /*1710*/  BSYNC.RECONVERGENT B1 ;  /* 0x0000000000017941 */ /* 0x000fea0003800200 */
.L_x_49:
        /* <DEDUP_REMOVED lines=13> */
.L_x_52:
[----:B------:R-:W-:Y:S05]  /*17f0*/  BSYNC.RECONVERGENT B1 ;  /* 0x0000000000017941 */ /* 0x000fea0003800200 */
.L_x_51:
[----:B------:R-:W-:-:S07]  /*1800*/  VIADD R4, R4, 0x8 ;  /* 0x0000000804047836 */ /* 0x000fce0000000000 */
.L_x_36:
[----:B------:R-:W-:Y:S05]  /*1810*/  BSYNC.RECONVERGENT B0 ;  /* 0x0000000000007941 */ /* 0x000fea0003800200 */
.L_x_35:
[----:B------:R-:W-:-:S13]  /*1820*/  ISETP.NE.AND P0, PT, R10, RZ, PT ;  /* 0x000000ff0a00720c */ /* 0x000fda0003f05270 */
[----:B------:R-:W-:Y:S05]  /*1830*/  @!P0 EXIT ;  /* 0x000000000000894d */ /* 0x000fea0003800000 */
[----:B------:R-:W-:Y:S01]  /*1840*/  ISETP.GE.U32.AND P0, PT, R10, 0x4, PT ;  /* 0x000000040a00780c */ /* 0x000fe20003f06070 */
[----:B------:R-:W-:Y:S01]  /*1850*/  BSSY.RECONVERGENT B0, `(.L_x_53) ;  /* 0x000003e000007945 */ /* 0x000fe20003800200 */
[----:B------:R-:W-:-:S11]  /*1860*/  LOP3.LUT R5, R5, 0x3, RZ, 0xc0, !PT ;  /* 0x0000000305057812 */ /* 0x000fd600078ec0ff */
[----:B------:R-:W-:Y:S05]  /*1870*/  @!P0 BRA `(.L_x_54) ;  /* 0x0000000000ec8947 */ /* 0x000fea0003800000 */
[----:B0-----:R-:W0:Y:S02]  /*1880*/  LDC.64 R6, c[0x0][0x388] ;  /* 0x0000e200ff067b82 */ /* 0x001e240000000a00 */
[----:B0-----:R-:W-:-:S05]  /*1890*/  IMAD.WIDE R6, R4, 0x4, R6 ;  /* 0x0000000404067825 */ /* 0x001fca00078e0206 */
[----:B------:R-:W2:Y:S02]  /*18a0*/  LDG.E R9, desc[UR4][R6.64] ;  /* 0x0000000406097981 */ /* 0x000ea4000c1e1900 */
        /* <DEDUP_REMOVED lines=12> */
.L_x_56:
[----:B------:R-:W-:Y:S05]  /*1970*/  BSYNC.RECONVERGENT B1 ;  /* 0x0000000000017941 */ /* 0x000fea0003800200 */
.L_x_55:
        /* <DEDUP_REMOVED lines=13> */
.L_x_58:
[----:B------:R-:W-:Y:S05]  /*1a50*/  BSYNC.RECONVERGENT B1 ;  /* 0x0000000000017941 */ /* 0x000fea0003800200 */
.L_x_57:
        /* <DEDUP_REMOVED lines=13> */
.L_x_60:
[----:B------:R-:W-:Y:S05]  /*1b30*/  BSYNC.RECONVERGENT B1 ;  /* 0x0000000000017941 */ /* 0x000fea0003800200 */
.L_x_59:
[----:B------:R-:W2:Y:S02]  /*1b40*/  LDG.E R7, desc[UR4][R6.64+0xc] ;  /* 0x00000c0406077981 */ /* 0x000ea4000c1e1900 */
[----:B--2---:R-:W-:-:S06]  /*1b50*/  IMAD.WIDE R2, R7, 0x4, R2 ;  /* 0x0000000407027825 */ /* 0x004fcc00078e0202 */
[----:B------:R-:W2:Y:S01]  /*1b60*/  LDG.E R3, desc[UR4][R2.64] ;  /* 0x0000000402037981 */ /* 0x000ea2000c1e1900 */
[----:B------:R-:W-:Y:S01]  /*1b70*/  BSSY.RECONVERGENT B1, `(.L_x_61) ;  /* 0x000000a000017945 */ /* 0x000fe20003800200 */
[----:B--2---:R-:W-:-:S13]  /*1b80*/  ISETP.NE.AND P0, PT, R0, R3, PT ;  /* 0x000000030000720c */ /* 0x004fda0003f05270 */
[----:B------:R-:W-:Y:S05]  /*1b90*/  @P0 BRA `(.L_x_62) ;  /* 0x00000000001c0947 */ /* 0x000fea0003800000 */
[----:B------:R-:W1:Y:S01]  /*1ba0*/  S2R R6, SR_LANEID ;  /* 0x0000000000067919 */ /* 0x000e620000000000 */
[----:B------:R-:W2:Y:S01]  /*1bb0*/  LDC.64 R2, c[0x0][0x3a0] ;  /* 0x0000e800ff027b82 */ /* 0x000ea20000000a00 */
[----:B------:R-:W-:Y:S02]  /*1bc0*/  VOTEU.ANY UR6, UPT, PT ;  /* 0x0000000000067886 */ /* 0x000fe400038e0100 */
[----:B------:R-:W-:Y:S02]  /*1bd0*/  UFLO.U32 UR7, UR6 ;  /* 0x00000006000772bd */ /* 0x000fe400080e0000 */
[----:B------:R-:W2:Y:S04]  /*1be0*/  POPC R7, UR6 ;  /* 0x0000000600077d09 */ /* 0x000ea80008000000 */
[----:B-1----:R-:W-:-:S13]  /*1bf0*/  ISETP.EQ.U32.AND P0, PT, R6, UR7, PT ;  /* 0x0000000706007c0c */ /* 0x002fda000bf02070 */
[----:B--2---:R1:W-:Y:S02]  /*1c00*/  @P0 REDG.E.ADD.STRONG.GPU desc[UR4][R2.64], R7 ;  /* 0x000000070200098e */ /* 0x0043e4000c12e104 */
.L_x_62:
[----:B------:R-:W-:Y:S05]  /*1c10*/  BSYNC.RECONVERGENT B1 ;  /* 0x0000000000017941 */ /* 0x000fea0003800200 */
.L_x_61:
[----:B------:R-:W-:-:S07]  /*1c20*/  VIADD R4, R4, 0x4 ;  /* 0x0000000404047836 */ /* 0x000fce0000000000 */
.L_x_54:
[----:B------:R-:W-:Y:S05]  /*1c30*/  BSYNC.RECONVERGENT B0 ;  /* 0x0000000000007941 */ /* 0x000fea0003800200 */
.L_x_53:
[----:B------:R-:W-:-:S13]  /*1c40*/  ISETP.NE.AND P0, PT, R5, RZ, PT ;  /* 0x000000ff0500720c */ /* 0x000fda0003f05270 */
[----:B------:R-:W-:Y:S05]  /*1c50*/  @!P0 EXIT ;  /* 0x000000000000894d */ /* 0x000fea0003800000 */
[----:B0-----:R-:W0:Y:S01]  /*1c60*/  LDC.64 R10, c[0x0][0x380] ;  /* 0x0000e000ff0a7b82 */ /* 0x001e220000000a00 */
[----:B------:R-:W-:-:S07]  /*1c70*/  IMAD.MOV R5, RZ, RZ, -R5 ;  /* 0x000000ffff057224 */ /* 0x000fce00078e0a05 */
[----:B------:R-:W2:Y:S02]  /*1c80*/  LDC.64 R8, c[0x0][0x388] ;  /* 0x0000e200ff087b82 */ /* 0x000ea40000000a00 */
.L_x_65:
[----:B012---:R-:W-:-:S06]  /*1c90*/  IMAD.WIDE R2, R4, 0x4, R8 ;  /* 0x0000000404027825 */ /* 0x007fcc00078e0208 */
[----:B------:R-:W0:Y:S02]  /*1ca0*/  LDG.E R3, desc[UR4][R2.64] ;  /* 0x0000000402037981 */ /* 0x000e24000c1e1900 */
[----:B0-----:R-:W-:-:S06]  /*1cb0*/  IMAD.WIDE R6, R3, 0x4, R10 ;  /* 0x0000000403067825 */ /* 0x001fcc00078e020a */
[----:B------:R-:W2:Y:S01]  /*1cc0*/  LDG.E R7, desc[UR4][R6.64] ;  /* 0x0000000406077981 */ /* 0x000ea2000c1e1900 */
[----:B------:R-:W-:Y:S01]  /*1cd0*/  VIADD R5, R5, 0x1 ;  /* 0x0000000105057836 */ /* 0x000fe20000000000 */
[----:B------:R-:W-:Y:S04]  /*1ce0*/  BSSY.RECONVERGENT B0, `(.L_x_63) ;  /* 0x000000b000007945 */ /* 0x000fe80003800200 */
[----:B------:R-:W-:Y:S02]  /*1cf0*/  ISETP.NE.AND P0, PT, R5, RZ, PT ;  /* 0x000000ff0500720c */ /* 0x000fe40003f05270 */
        /* <DEDUP_REMOVED lines=9> */
.L_x_64:
[----:B------:R-:W-:Y:S05]  /*1d90*/  BSYNC.RECONVERGENT B0 ;  /* 0x0000000000007941 */ /* 0x000fea0003800200 */
.L_x_63:
[----:B------:R-:W-:Y:S01]  /*1da0*/  VIADD R4, R4, 0x1 ;  /* 0x0000000104047836 */ /* 0x000fe20000000000 */
[----:B------:R-:W-:Y:S06]  /*1db0*/  @P0 BRA `(.L_x_65) ;  /* 0xfffffffc00b40947 */ /* 0x000fec000383ffff */
[----:B------:R-:W-:Y:S05]  /*1dc0*/  EXIT ;  /* 0x000000000000794d */ /* 0x000fea0003800000 */
.L_x_66:
[----:B------:R-:W-:-:S00]  /*1dd0*/  BRA `(.L_x_66) ;  /* 0xfffffffc00fc7947 */ /* 0x000fc0000383ffff */
[----:B------:R-:W-:-:S00]  /*1de0*/  NOP ;  /* 0x0000000000007918 */ /* 0x000fc00000000000 */
        /* <DEDUP_REMOVED lines=9> */
.L_x_67:


//--------------------- .nv.shared.reserved.0     --------------------------
	.section	.nv.shared.reserved.0,"aw",@nobits
	.weak		__nv_reservedSMEM_offset_0_alias
	.size		__nv_reservedSMEM_offset_0_alias, 0, 64
	.other		__nv_reservedSMEM_offset_0_alias,@"STO_CUDA_RESERVED_SHARED STV_DEFAULT"
__nv_reservedSMEM_offset_0_alias:
	.zero		0
	.zero		64


//--------------------- .nv.constant0._Z15count_conflictsPiS_S_iS_ --------------------------
	.section	.nv.constant0._Z15count_conflictsPiS_S_iS_,"a",@progbits
	.sectionflags	@""
	.align	4
.nv.constant0._Z15count_conflictsPiS_S_iS_:
	.zero		936


//--------------------- SYMBOLS --------------------------

	.type		.nv.reservedSmem.offset0,@object
	.size		.nv.reservedSmem.offset0,0x4
